	.headerflags	@"EF_CUDA_TEXMODE_UNIFIED EF_CUDA_64BIT_ADDRESS EF_CUDA_ACCELERATORS EF_CUDA_SM90 EF_CUDA_VIRTUAL_SM(EF_CUDA_SM90)"
	.elftype	@"ET_EXEC"


//--------------------- .nv.info                  --------------------------
	.section	.nv.info,"",@"SHT_CUDA_INFO"
	.align	4


	//----- nvinfo : EIATTR_REGCOUNT
	.align		4
        /*0000*/ 	.byte	0x04, 0x2f
        /*0002*/ 	.short	(.L_1 - .L_0)
	.align		4
.L_0:
        /*0004*/ 	.word	index@(triton_mm)
        /*0008*/ 	.word	0x00000040


	//----- nvinfo : EIATTR_MIN_STACK_SIZE
	.align		4
.L_1:
        /*000c*/ 	.byte	0x04, 0x12
        /*000e*/ 	.short	(.L_3 - .L_2)
	.align		4
.L_2:
        /*0010*/ 	.word	index@(triton_mm)
        /*0014*/ 	.word	0x00000000


	//----- nvinfo : EIATTR_FRAME_SIZE
	.align		4
.L_3:
        /*0018*/ 	.byte	0x04, 0x11
        /*001a*/ 	.short	(.L_5 - .L_4)
	.align		4
.L_4:
        /*001c*/ 	.word	index@(triton_mm)
        /*0020*/ 	.word	0x00000000


	//----- nvinfo : EIATTR_MIN_STACK_SIZE
	.align		4
.L_5:
        /*0024*/ 	.byte	0x04, 0x12
        /*0026*/ 	.short	(.L_7 - .L_6)
	.align		4
.L_6:
        /*0028*/ 	.word	index@(triton_mm)
        /*002c*/ 	.word	0x00000000
.L_7:


//--------------------- .nv.info.triton_mm        --------------------------
	.section	.nv.info.triton_mm,"",@"SHT_CUDA_INFO"
	.sectionflags	@""
	.align	4


	//----- nvinfo : EIATTR_CUDA_API_VERSION
	.align		4
        /*0000*/ 	.byte	0x04, 0x37
        /*0002*/ 	.short	(.L_9 - .L_8)
.L_8:
        /*0004*/ 	.word	0x0000007c


	//----- nvinfo : EIATTR_KPARAM_INFO
	.align		4
.L_9:
        /*0008*/ 	.byte	0x04, 0x17
        /*000a*/ 	.short	(.L_11 - .L_10)
.L_10:
        /*000c*/ 	.word	0x00000000
        /*0010*/ 	.short	0x0003
        /*0012*/ 	.short	0x0018
        /*0014*/ 	.byte	0x00, 0xf0, 0x11, 0x00


	//----- nvinfo : EIATTR_KPARAM_INFO
	.align		4
.L_11:
        /*0018*/ 	.byte	0x04, 0x17
        /*001a*/ 	.short	(.L_13 - .L_12)
.L_12:
        /*001c*/ 	.word	0x00000000
        /*0020*/ 	.short	0x0002
        /*0022*/ 	.short	0x0010
        /*0024*/ 	.byte	0x00, 0xf0, 0x21, 0x00


	//----- nvinfo : EIATTR_KPARAM_INFO
	.align		4
.L_13:
        /*0028*/ 	.byte	0x04, 0x17
        /*002a*/ 	.short	(.L_15 - .L_14)
.L_14:
        /*002c*/ 	.word	0x00000000
        /*0030*/ 	.short	0x0001
        /*0032*/ 	.short	0x0008
        /*0034*/ 	.byte	0x00, 0xf0, 0x21, 0x00


	//----- nvinfo : EIATTR_KPARAM_INFO
	.align		4
.L_15:
        /*0038*/ 	.byte	0x04, 0x17
        /*003a*/ 	.short	(.L_17 - .L_16)
.L_16:
        /*003c*/ 	.word	0x00000000
        /*0040*/ 	.short	0x0000
        /*0042*/ 	.short	0x0000
        /*0044*/ 	.byte	0x00, 0xf0, 0x21, 0x00


	//----- nvinfo : EIATTR_SPARSE_MMA_MASK
	.align		4
.L_17:
        /*0048*/ 	.byte	0x03, 0x50
        /*004a*/ 	.short	0x0000


	//----- nvinfo : EIATTR_MAXREG_COUNT
	.align		4
        /*004c*/ 	.byte	0x03, 0x1b
        /*004e*/ 	.short	0x00ff


	//----- nvinfo : EIATTR_COOP_GROUP_MASK_REGIDS
	.align		4
        /*0050*/ 	.byte	0x04, 0x29
        /*0052*/ 	.short	(.L_19 - .L_18)


	//   ....[0]....
.L_18:
        /*0054*/ 	.word	0xffffffff


	//----- nvinfo : EIATTR_COOP_GROUP_INSTR_OFFSETS
	.align		4
.L_19:
        /*0058*/ 	.byte	0x04, 0x28
        /*005a*/ 	.short	(.L_21 - .L_20)


	//   ....[0]....
.L_20:
        /*005c*/ 	.word	0x00000980


	//----- nvinfo : EIATTR_EXIT_INSTR_OFFSETS
	.align		4
.L_21:
        /*0060*/ 	.byte	0x04, 0x1c
        /*0062*/ 	.short	(.L_23 - .L_22)


	//   ....[0]....
.L_22:
        /*0064*/ 	.word	0x00001c50


	//   ....[1]....
        /*0068*/ 	.word	0x00001ca0


	//----- nvinfo : EIATTR_MAX_THREADS
	.align		4
.L_23:
        /*006c*/ 	.byte	0x04, 0x05
        /*006e*/ 	.short	(.L_25 - .L_24)
.L_24:
        /*0070*/ 	.word	0x00000100
        /*0074*/ 	.word	0x00000001
        /*0078*/ 	.word	0x00000001


	//----- nvinfo : EIATTR_CBANK_PARAM_SIZE
	.align		4
.L_25:
        /*007c*/ 	.byte	0x03, 0x19
        /*007e*/ 	.short	0x001c


	//----- nvinfo : EIATTR_PARAM_CBANK
	.align		4
        /*0080*/ 	.byte	0x04, 0x0a
        /*0082*/ 	.short	(.L_27 - .L_26)
	.align		4
.L_26:
        /*0084*/ 	.word	index@(.nv.constant0.triton_mm)
        /*0088*/ 	.short	0x0210
        /*008a*/ 	.short	0x001c


	//----- nvinfo : EIATTR_SW_WAR
	.align		4
.L_27:
        /*008c*/ 	.byte	0x04, 0x36
        /*008e*/ 	.short	(.L_29 - .L_28)
.L_28:
        /*0090*/ 	.word	0x00000008
.L_29:


//--------------------- .nv.callgraph             --------------------------
	.section	.nv.callgraph,"",@"SHT_CUDA_CALLGRAPH"
	.align	4
	.sectionentsize	8
	.align		4
        /*0000*/ 	.word	0x00000000
	.align		4
        /*0004*/ 	.word	0xffffffff
	.align		4
        /*0008*/ 	.word	0x00000000
	.align		4
        /*000c*/ 	.word	0xfffffffe
	.align		4
        /*0010*/ 	.word	0x00000000
	.align		4
        /*0014*/ 	.word	0xfffffffd
	.align		4
        /*0018*/ 	.word	0x00000000
	.align		4
        /*001c*/ 	.word	0xfffffffc


//--------------------- .text.triton_mm           --------------------------
	.section	.text.triton_mm,"ax",@progbits
	.sectionflags	@"SHF_BARRIERS=1"
	.align	128
        .global         triton_mm
        .type           triton_mm,@function
        .size           triton_mm,(.L_x_2 - triton_mm)
        .other          triton_mm,@"STO_CUDA_ENTRY STV_DEFAULT"
triton_mm:
.text.triton_mm:
[----:B------:R-:W1:Y:S02]  /*0000*/  LDC R1, c[0x0][0x28] ;  /* 0x00000a00ff017b82 */ /* 0x000e640000000800 */
[----:B------:R-:W2:Y:S01]  /*0010*/  S2R R9, SR_CTAID.X ;  /* 0x0000000000097919 */ /* 0x000ea20000002500 */
[----:B------:R-:W-:Y:S01]  /*0020*/  IMAD.MOV.U32 R5, RZ, RZ, -0x8 ;  /* 0xfffffff8ff057424 */ /* 0x000fe200078e00ff */
[----:B------:R-:W3:Y:S01]  /*0030*/  LDC R18, c[0x0][0x228] ;  /* 0x00008a00ff127b82 */ /* 0x000ee20000000800 */
[----:B------:R-:W-:Y:S01]  /*0040*/  ULDC.64 UR8, c[0x0][0x210] ;  /* 0x0000840000087ab9 */ /* 0x000fe20000000a00 */
[----:B------:R-:W-:Y:S01]  /*0050*/  UMOV UR6, 0x400 ;  /* 0x0000040000067882 */ /* 0x000fe20000000000 */
[----:B------:R-:W-:Y:S01]  /*0060*/  ULDC.64 UR20, c[0x0][0x208] ;  /* 0x0000820000147ab9 */ /* 0x000fe20000000a00 */
[----:B------:R-:W-:Y:S01]  /*0070*/  IMAD.MOV.U32 R57, RZ, RZ, 0x2 ;  /* 0x00000002ff397424 */ /* 0x000fe200078e00ff */
[----:B------:R-:W-:Y:S02]  /*0080*/  CS2R R24, SRZ ;  /* 0x0000000000187805 */ /* 0x000fe4000001ff00 */
[----:B------:R-:W-:Y:S02]  /*0090*/  CS2R R26, SRZ ;  /* 0x00000000001a7805 */ /* 0x000fe4000001ff00 */
[----:B------:R-:W-:Y:S01]  /*00a0*/  CS2R R28, SRZ ;  /* 0x00000000001c7805 */ /* 0x000fe2000001ff00 */
[----:B------:R-:W4:Y:S01]  /*00b0*/  S2UR UR4, SR_CgaCtaId ;  /* 0x00000000000479c3 */ /* 0x000f220000008800 */
[----:B------:R-:W-:-:S02]  /*00c0*/  CS2R R30, SRZ ;  /* 0x00000000001e7805 */ /* 0x000fc4000001ff00 */
[----:B------:R-:W-:Y:S02]  /*00d0*/  CS2R R32, SRZ ;  /* 0x0000000000207805 */ /* 0x000fe4000001ff00 */
[----:B------:R-:W-:Y:S02]  /*00e0*/  CS2R R34, SRZ ;  /* 0x0000000000227805 */ /* 0x000fe4000001ff00 */
[----:B------:R-:W-:Y:S02]  /*00f0*/  CS2R R36, SRZ ;  /* 0x0000000000247805 */ /* 0x000fe4000001ff00 */
[----:B------:R-:W-:Y:S02]  /*0100*/  CS2R R38, SRZ ;  /* 0x0000000000267805 */ /* 0x000fe4000001ff00 */
[----:B------:R-:W-:Y:S02]  /*0110*/  CS2R R40, SRZ ;  /* 0x0000000000287805 */ /* 0x000fe4000001ff00 */
[----:B------:R-:W-:-:S02]  /*0120*/  CS2R R42, SRZ ;  /* 0x00000000002a7805 */ /* 0x000fc4000001ff00 */
[----:B------:R-:W-:Y:S02]  /*0130*/  CS2R R44, SRZ ;  /* 0x00000000002c7805 */ /* 0x000fe4000001ff00 */
[----:B------:R-:W-:Y:S02]  /*0140*/  CS2R R46, SRZ ;  /* 0x00000000002e7805 */ /* 0x000fe4000001ff00 */
[----:B------:R-:W-:Y:S02]  /*0150*/  CS2R R48, SRZ ;  /* 0x0000000000307805 */ /* 0x000fe4000001ff00 */
[----:B------:R-:W-:Y:S02]  /*0160*/  CS2R R50, SRZ ;  /* 0x0000000000327805 */ /* 0x000fe4000001ff00 */
[----:B------:R-:W-:Y:S02]  /*0170*/  CS2R R52, SRZ ;  /* 0x0000000000347805 */ /* 0x000fe4000001ff00 */
[----:B------:R-:W-:Y:S01]  /*0180*/  CS2R R54, SRZ ;  /* 0x0000000000367805 */ /* 0x000fe2000001ff00 */
[C---:B--2---:R-:W-:Y:S01]  /*0190*/  IMAD.HI R0, R9.reuse, 0x2aaaaaab, RZ ;  /* 0x2aaaaaab09007827 */ /* 0x044fe200078e02ff */
[----:B------:R-:W-:Y:S01]  /*01a0*/  IABS R8, R9 ;  /* 0x0000000900087213 */ /* 0x000fe20000000000 */
[----:B----4-:R-:W-:Y:S01]  /*01b0*/  UPRMT UR6, UR4, 0x654, UR6 ;  /* 0x0000065404067896 */ /* 0x010fe20008000006 */
[----:B------:R-:W-:-:S02]  /*01c0*/  ISETP.GE.AND P1, PT, R9, RZ, PT ;  /* 0x000000ff0900720c */ /* 0x000fc40003f26270 */
[----:B------:R-:W-:Y:S01]  /*01d0*/  SHF.R.U32.HI R3, RZ, 0x1f, R0 ;  /* 0x0000001fff037819 */ /* 0x000fe20000011600 */
[----:B------:R-:W-:Y:S01]  /*01e0*/  UIADD3 UR22, UR6, 0x4000, URZ ;  /* 0x0000400006167890 */ /* 0x000fe2000fffe03f */
[----:B------:R-:W-:Y:S02]  /*01f0*/  UMOV UR4, 0xffffffff ;  /* 0xffffffff00047882 */ /* 0x000fe40000000000 */
[----:B------:R-:W-:-:S05]  /*0200*/  LEA.HI.SX32 R4, R0, R3, 0x1b ;  /* 0x0000000300047211 */ /* 0x000fca00078fdaff */
[----:B------:R-:W-:-:S05]  /*0210*/  IMAD R0, R4, R5, 0x40 ;  /* 0x0000004004007424 */ /* 0x000fca00078e0205 */
[----:B------:R-:W-:-:S04]  /*0220*/  VIMNMX R5, R0, 0x8, PT ;  /* 0x0000000800057848 */ /* 0x000fc80003fe0100 */
[----:B------:R-:W-:-:S04]  /*0230*/  IABS R11, R5 ;  /* 0x00000005000b7213 */ /* 0x000fc80000000000 */
[----:B------:R-:W2:Y:S08]  /*0240*/  I2F.RP R0, R11 ;  /* 0x0000000b00007306 */ /* 0x000eb00000209400 */
[----:B--2---:R-:W2:Y:S02]  /*0250*/  MUFU.RCP R0, R0 ;  /* 0x0000000000007308 */ /* 0x004ea40000001000 */
[----:B--2---:R-:W-:-:S06]  /*0260*/  VIADD R2, R0, 0xffffffe ;  /* 0x0ffffffe00027836 */ /* 0x004fcc0000000000 */
[----:B------:R2:W4:Y:S02]  /*0270*/  F2I.FTZ.U32.TRUNC.NTZ R3, R2 ;  /* 0x0000000200037305 */ /* 0x000524000021f000 */
[----:B--2---:R-:W-:Y:S02]  /*0280*/  IMAD.MOV.U32 R2, RZ, RZ, RZ ;  /* 0x000000ffff027224 */ /* 0x004fe400078e00ff */
[----:B----4-:R-:W-:-:S04]  /*0290*/  IMAD.MOV R6, RZ, RZ, -R3 ;  /* 0x000000ffff067224 */ /* 0x010fc800078e0a03 */
[----:B------:R-:W-:Y:S01]  /*02a0*/  IMAD R7, R6, R11, RZ ;  /* 0x0000000b06077224 */ /* 0x000fe200078e02ff */
[----:B------:R-:W-:-:S03]  /*02b0*/  IABS R6, R5 ;  /* 0x0000000500067213 */ /* 0x000fc60000000000 */
[----:B------:R-:W-:-:S04]  /*02c0*/  IMAD.HI.U32 R3, R3, R7, R2 ;  /* 0x0000000703037227 */ /* 0x000fc800078e0002 */
[----:B------:R-:W-:Y:S02]  /*02d0*/  IMAD.MOV R13, RZ, RZ, -R6 ;  /* 0x000000ffff0d7224 */ /* 0x000fe400078e0a06 */
[----:B------:R-:W-:Y:S02]  /*02e0*/  IMAD R6, R4, -0xc0, R9 ;  /* 0xffffff4004067824 */ /* 0x000fe400078e0209 */
[----:B------:R-:W-:-:S03]  /*02f0*/  IMAD.HI.U32 R0, R3, R8, RZ ;  /* 0x0000000803007227 */ /* 0x000fc600078e00ff */
[----:B------:R-:W-:Y:S01]  /*0300*/  IABS R7, R6 ;  /* 0x0000000600077213 */ /* 0x000fe20000000000 */
[----:B------:R-:W-:Y:S01]  /*0310*/  IMAD R2, R0, R13, R8 ;  /* 0x0000000d00027224 */ /* 0x000fe200078e0208 */
[----:B------:R-:W-:-:S03]  /*0320*/  LOP3.LUT R6, R6, R5, RZ, 0x3c, !PT ;  /* 0x0000000506067212 */ /* 0x000fc600078e3cff */
[----:B------:R-:W-:Y:S01]  /*0330*/  IMAD.MOV.U32 R0, RZ, RZ, R7 ;  /* 0x000000ffff007224 */ /* 0x000fe200078e0007 */
[----:B------:R-:W-:-:S03]  /*0340*/  ISETP.GT.U32.AND P0, PT, R11, R2, PT ;  /* 0x000000020b00720c */ /* 0x000fc60003f04070 */
[----:B------:R-:W-:-:S04]  /*0350*/  IMAD.HI.U32 R7, R3, R0, RZ ;  /* 0x0000000003077227 */ /* 0x000fc800078e00ff */
[----:B------:R-:W-:Y:S02]  /*0360*/  IMAD R3, R7, R13, R0 ;  /* 0x0000000d07037224 */ /* 0x000fe400078e0200 */
[----:B------:R-:W2:Y:S01]  /*0370*/  S2R R0, SR_TID.X ;  /* 0x0000000000007919 */ /* 0x000ea20000002100 */
[----:B------:R-:W4:Y:S03]  /*0380*/  LDC.64 R12, c[0x0][0x210] ;  /* 0x00008400ff0c7b82 */ /* 0x000f260000000a00 */
[----:B------:R-:W-:Y:S01]  /*0390*/  @!P0 IMAD.IADD R2, R2, 0x1, -R11 ;  /* 0x0000000102028824 */ /* 0x000fe200078e0a0b */
[----:B------:R-:W-:-:S04]  /*03a0*/  ISETP.GT.U32.AND P0, PT, R11, R3, PT ;  /* 0x000000030b00720c */ /* 0x000fc80003f04070 */
[----:B------:R-:W-:-:S09]  /*03b0*/  ISETP.GT.U32.AND P2, PT, R11, R2, PT ;  /* 0x000000020b00720c */ /* 0x000fd20003f44070 */
[--C-:B------:R-:W-:Y:S02]  /*03c0*/  @!P0 IMAD.IADD R3, R3, 0x1, -R11.reuse ;  /* 0x0000000103038824 */ /* 0x100fe400078e0a0b */
[----:B------:R-:W-:Y:S02]  /*03d0*/  @!P0 VIADD R7, R7, 0x1 ;  /* 0x0000000107078836 */ /* 0x000fe40000000000 */
[----:B------:R-:W-:Y:S01]  /*03e0*/  @!P2 IMAD.IADD R2, R2, 0x1, -R11 ;  /* 0x000000010202a824 */ /* 0x000fe200078e0a0b */
[----:B------:R-:W-:Y:S02]  /*03f0*/  ISETP.GE.U32.AND P3, PT, R3, R11, PT ;  /* 0x0000000b0300720c */ /* 0x000fe40003f66070 */
[----:B------:R-:W-:Y:S01]  /*0400*/  ISETP.NE.AND P2, PT, R5, RZ, PT ;  /* 0x000000ff0500720c */ /* 0x000fe20003f45270 */
[----:B------:R-:W-:Y:S01]  /*0410*/  @!P1 IMAD.MOV R2, RZ, RZ, -R2 ;  /* 0x000000ffff029224 */ /* 0x000fe200078e0a02 */
[----:B------:R-:W-:Y:S02]  /*0420*/  LOP3.LUT R5, RZ, R5, RZ, 0x33, !PT ;  /* 0x00000005ff057212 */ /* 0x000fe400078e33ff */
[----:B------:R-:W-:-:S02]  /*0430*/  ISETP.GE.AND P1, PT, R6, RZ, PT ;  /* 0x000000ff0600720c */ /* 0x000fc40003f26270 */
[----:B------:R-:W-:Y:S02]  /*0440*/  SEL R3, R5, R2, !P2 ;  /* 0x0000000205037207 */ /* 0x000fe40005000000 */
[--C-:B--2---:R-:W-:Y:S02]  /*0450*/  SHF.R.U32.HI R8, RZ, 0x2, R0.reuse ;  /* 0x00000002ff087819 */ /* 0x104fe40000011600 */
[----:B------:R-:W-:Y:S01]  /*0460*/  SHF.R.U32.HI R20, RZ, 0x5, R0 ;  /* 0x00000005ff147819 */ /* 0x000fe20000011600 */
[----:B------:R-:W-:Y:S01]  /*0470*/  @P3 VIADD R7, R7, 0x1 ;  /* 0x0000000107073836 */ /* 0x000fe20000000000 */
[----:B------:R-:W-:Y:S01]  /*0480*/  SGXT.U32 R8, R8, 0x6 ;  /* 0x000000060808781a */ /* 0x000fe20000000000 */
[----:B------:R-:W-:-:S04]  /*0490*/  IMAD R3, R4, 0x8, R3 ;  /* 0x0000000804037824 */ /* 0x000fc800078e0203 */
[----:B------:R-:W-:Y:S01]  /*04a0*/  IMAD.SHL.U32 R2, R3, 0x40, RZ ;  /* 0x0000004003027824 */ /* 0x000fe200078e00ff */
[----:B------:R-:W-:Y:S01]  /*04b0*/  SHF.R.S32.HI R9, RZ, 0x19, R3 ;  /* 0x00000019ff097819 */ /* 0x000fe20000011403 */
[----:B------:R-:W-:-:S03]  /*04c0*/  @!P1 IMAD.MOV R7, RZ, RZ, -R7 ;  /* 0x000000ffff079224 */ /* 0x000fc600078e0a07 */
[----:B------:R-:W-:Y:S02]  /*04d0*/  SGXT R9, R9, 0x1 ;  /* 0x000000010909781a */ /* 0x000fe40000000200 */
[----:B------:R-:W-:Y:S02]  /*04e0*/  LOP3.LUT R4, R2, R8, RZ, 0xfc, !PT ;  /* 0x0000000802047212 */ /* 0x000fe400078efcff */
[----:B------:R-:W-:Y:S02]  /*04f0*/  SEL R3, R5, R7, !P2 ;  /* 0x0000000705037207 */ /* 0x000fe40005000000 */
[----:B------:R-:W-:-:S03]  /*0500*/  LEA.HI R9, R9, R4, RZ, 0xc ;  /* 0x0000000409097211 */ /* 0x000fc600078f60ff */
[----:B------:R-:W-:Y:S01]  /*0510*/  IMAD.SHL.U32 R3, R3, 0x80, RZ ;  /* 0x0000008003037824 */ /* 0x000fe200078e00ff */
[----:B------:R-:W-:-:S04]  /*0520*/  LOP3.LUT R9, R9, 0x3ff000, RZ, 0xc0, !PT ;  /* 0x003ff00009097812 */ /* 0x000fc800078ec0ff */
[----:B------:R-:W-:Y:S01]  /*0530*/  LOP3.LUT R14, R3, R8, RZ, 0xfc, !PT ;  /* 0x00000008030e7212 */ /* 0x000fe200078efcff */
[----:B------:R-:W-:Y:S01]  /*0540*/  IMAD.IADD R6, R4, 0x1, -R9 ;  /* 0x0000000104067824 */ /* 0x000fe200078e0a09 */
[----:B------:R-:W-:Y:S01]  /*0550*/  LOP3.LUT R15, R3, 0x40, R8, 0xfe, !PT ;  /* 0x00000040030f7812 */ /* 0x000fe200078efe08 */
[----:B------:R-:W-:Y:S02]  /*0560*/  IMAD.SHL.U32 R4, R0, 0x8, RZ ;  /* 0x0000000800047824 */ /* 0x000fe400078e00ff */
[----:B------:R-:W-:-:S03]  /*0570*/  IMAD.HI R5, R14, 0x2aaaaaab, RZ ;  /* 0x2aaaaaab0e057827 */ /* 0x000fc600078e02ff */
[----:B------:R-:W-:Y:S01]  /*0580*/  LOP3.LUT R9, R4, 0x18, RZ, 0xc0, !PT ;  /* 0x0000001804097812 */ /* 0x000fe200078ec0ff */
[----:B------:R-:W-:Y:S01]  /*0590*/  IMAD.HI R7, R15, 0x2aaaaaab, RZ ;  /* 0x2aaaaaab0f077827 */ /* 0x000fe200078e02ff */
[----:B------:R-:W-:-:S03]  /*05a0*/  SHF.R.U32.HI R10, RZ, 0x1f, R5 ;  /* 0x0000001fff0a7819 */ /* 0x000fc60000011605 */
[----:B------:R-:W-:Y:S01]  /*05b0*/  IMAD R19, R6, 0xc00, R9 ;  /* 0x00000c0006137824 */ /* 0x000fe200078e0209 */
[----:B------:R-:W-:Y:S02]  /*05c0*/  SHF.R.U32.HI R16, RZ, 0x1f, R7 ;  /* 0x0000001fff107819 */ /* 0x000fe40000011607 */
[----:B------:R-:W-:Y:S01]  /*05d0*/  LEA.HI R17, R5, R10, RZ, 0x17 ;  /* 0x0000000a05117211 */ /* 0x000fe200078fb8ff */
[----:B---3--:R-:W-:Y:S01]  /*05e0*/  IMAD R5, R18, 0xc00, RZ ;  /* 0x00000c0012057824 */ /* 0x008fe200078e02ff */
[----:B------:R-:W2:Y:S01]  /*05f0*/  LDC.64 R10, c[0x0][0x218] ;  /* 0x00008600ff0a7b82 */ /* 0x000ea20000000a00 */
[----:B------:R-:W-:Y:S01]  /*0600*/  LEA.HI R16, R7, R16, RZ, 0x17 ;  /* 0x0000001007107211 */ /* 0x000fe200078fb8ff */
[----:B------:R-:W-:-:S04]  /*0610*/  IMAD.WIDE R6, R19, 0x2, RZ ;  /* 0x0000000213067825 */ /* 0x000fc800078e02ff */
[----:B------:R-:W-:Y:S01]  /*0620*/  IMAD R16, R16, -0xc00, R15 ;  /* 0xfffff40010107824 */ /* 0x000fe200078e020f */
[----:B------:R-:W-:Y:S01]  /*0630*/  LOP3.LUT R15, R4, 0x18, R0, 0x48, !PT ;  /* 0x00000018040f7812 */ /* 0x000fe200078e4800 */
[----:B------:R-:W-:-:S04]  /*0640*/  IMAD.WIDE R6, R5, 0x2, R6 ;  /* 0x0000000205067825 */ /* 0x000fc800078e0206 */
[----:B------:R-:W-:Y:S01]  /*0650*/  IMAD R14, R17, -0xc00, R14 ;  /* 0xfffff400110e7824 */ /* 0x000fe200078e020e */
[----:B------:R-:W-:Y:S01]  /*0660*/  IADD3 R23, P0, R6, UR8, RZ ;  /* 0x0000000806177c10 */ /* 0x000fe2000ff1e0ff */
[----:B----4-:R-:W-:Y:S01]  /*0670*/  IMAD.WIDE R12, R5, 0x2, R12 ;  /* 0x00000002050c7825 */ /* 0x010fe200078e020c */
[C---:B------:R-:W-:Y:S02]  /*0680*/  LOP3.LUT R6, R8.reuse, 0x40, RZ, 0xfc, !PT ;  /* 0x0000004008067812 */ /* 0x040fe400078efcff */
[----:B------:R-:W-:Y:S01]  /*0690*/  IADD3 R23, P1, R23, 0xc0, RZ ;  /* 0x000000c017177810 */ /* 0x000fe20007f3e0ff */
[--C-:B------:R-:W-:Y:S02]  /*06a0*/  IMAD R5, R8, 0x20, R15.reuse ;  /* 0x0000002008057824 */ /* 0x100fe400078e020f */
[----:B------:R-:W-:Y:S01]  /*06b0*/  IMAD R6, R6, 0x20, R15 ;  /* 0x0000002006067824 */ /* 0x000fe200078e020f */
[----:B------:R-:W-:Y:S01]  /*06c0*/  IADD3.X R58, RZ, UR9, R7, P1, P0 ;  /* 0x00000009ff3a7c10 */ /* 0x000fe20008fe0407 */
[--C-:B------:R-:W-:Y:S01]  /*06d0*/  IMAD R15, R14, 0xc00, R9.reuse ;  /* 0x00000c000e0f7824 */ /* 0x100fe200078e0209 */
[----:B------:R-:W-:Y:S01]  /*06e0*/  LEA R8, R5, UR6, 0x1 ;  /* 0x0000000605087c11 */ /* 0x000fe2000f8e08ff */
[----:B------:R-:W-:-:S02]  /*06f0*/  IMAD R9, R16, 0xc00, R9 ;  /* 0x00000c0010097824 */ /* 0x000fc400078e0209 */
[----:B------:R-:W-:-:S04]  /*0700*/  IMAD.WIDE R12, R19, 0x2, R12 ;  /* 0x00000002130c7825 */ /* 0x000fc800078e020c */
[--C-:B--2---:R-:W-:Y:S01]  /*0710*/  IMAD.WIDE R14, R15, 0x2, R10.reuse ;  /* 0x000000020f0e7825 */ /* 0x104fe200078e020a */
[----:B------:R-:W-:Y:S01]  /*0720*/  @!PT LDS RZ, [RZ] ;  /* 0x00000000fffff984 */ /* 0x000fe20000000800 */
[----:B------:R-:W-:Y:S01]  /*0730*/  @!PT LDS RZ, [RZ] ;  /* 0x00000000fffff984 */ /* 0x000fe20000000800 */
[----:B------:R-:W-:Y:S01]  /*0740*/  @!PT LDS RZ, [RZ] ;  /* 0x00000000fffff984 */ /* 0x000fe20000000800 */
[----:B------:R-:W-:Y:S03]  /*0750*/  LDGSTS.E.BYPASS.128 [R8], desc[UR20][R12.64] ;  /* 0x000000000c087fae */ /* 0x000fe6000b901c54 */
[----:B------:R-:W-:Y:S01]  /*0760*/  IMAD.WIDE R10, R9, 0x2, R10 ;  /* 0x00000002090a7825 */ /* 0x000fe200078e020a */
[----:B------:R-:W-:Y:S01]  /*0770*/  LEA R9, R6, UR6, 0x1 ;  /* 0x0000000606097c11 */ /* 0x000fe2000f8e08ff */
[----:B------:R-:W0:Y:S01]  /*0780*/  LDGDEPBAR ;  /* 0x00000000000079af */ /* 0x000e220000000000 */
[----:B------:R-:W-:Y:S01]  /*0790*/  IADD3 R21, P1, R14, 0xc0, RZ ;  /* 0x000000c00e157810 */ /* 0x000fe20007f3e0ff */
[----:B------:R-:W-:Y:S01]  /*07a0*/  IMAD.MOV.U32 R7, RZ, RZ, -0x20 ;  /* 0xffffffe0ff077424 */ /* 0x000fe200078e00ff */
[----:B------:R-:W-:Y:S01]  /*07b0*/  IADD3 R22, P0, R10, 0xc0, RZ ;  /* 0x000000c00a167810 */ /* 0x000fe20007f1e0ff */
[----:B------:R-:W-:Y:S02]  /*07c0*/  LDGSTS.E.BYPASS.128 [R8+0x4000], desc[UR20][R14.64] ;  /* 0x040000000e087fae */ /* 0x000fe4000b901c54 */
[----:B------:R-:W-:-:S02]  /*07d0*/  IMAD.X R56, RZ, RZ, R15, P1 ;  /* 0x000000ffff387224 */ /* 0x000fc400008e060f */
[----:B------:R-:W-:Y:S01]  /*07e0*/  LDGSTS.E.BYPASS.128 [R9+0x4000], desc[UR20][R10.64] ;  /* 0x040000000a097fae */ /* 0x000fe2000b901c54 */
[----:B------:R-:W-:-:S03]  /*07f0*/  IMAD.X R59, RZ, RZ, R11, P0 ;  /* 0x000000ffff3b7224 */ /* 0x000fc600000e060b */
[----:B------:R-:W0:Y:S01]  /*0800*/  LDGDEPBAR ;  /* 0x00000000000079af */ /* 0x000e220000000000 */
[----:B------:R-:W-:Y:S06]  /*0810*/  BAR.SYNC.DEFER_BLOCKING 0x0 ;  /* 0x0000000000007b1d */ /* 0x000fec0000010000 */
[----:B------:R-:W-:Y:S01]  /*0820*/  @!PT LDS RZ, [RZ] ;  /* 0x00000000fffff984 */ /* 0x000fe20000000800 */
[----:B------:R-:W-:Y:S01]  /*0830*/  @!PT LDS RZ, [RZ] ;  /* 0x00000000fffff984 */ /* 0x000fe20000000800 */
[----:B------:R-:W-:Y:S01]  /*0840*/  @!PT LDS RZ, [RZ] ;  /* 0x00000000fffff984 */ /* 0x000fe20000000800 */
[----:B------:R-:W-:Y:S04]  /*0850*/  LDGSTS.E.BYPASS.128 [R8+0x1000], desc[UR20][R12.64+0x40] ;  /* 0x010000400c087fae */ /* 0x000fe8000b901c54 */
[----:B------:R-:W0:Y:S04]  /*0860*/  LDGDEPBAR ;  /* 0x00000000000079af */ /* 0x000e280000000000 */
[----:B------:R-:W-:Y:S04]  /*0870*/  LDGSTS.E.BYPASS.128 [R8+0x6000], desc[UR20][R14.64+0x40] ;  /* 0x060000400e087fae */ /* 0x000fe8000b901c54 */
[----:B------:R-:W-:Y:S04]  /*0880*/  LDGSTS.E.BYPASS.128 [R9+0x6000], desc[UR20][R10.64+0x40] ;  /* 0x060000400a097fae */ /* 0x000fe8000b901c54 */
        /* <DEDUP_REMOVED lines=8> */
[----:B------:R2:W-:Y:S04]  /*0910*/  LDGSTS.E.BYPASS.128 [R9+0x8000], desc[UR20][R10.64+0x80] ;  /* 0x080000800a097fae */ /* 0x0005e8000b901c54 */
[----:B------:R-:W0:Y:S01]  /*0920*/  LDGDEPBAR ;  /* 0x00000000000079af */ /* 0x000e220000000000 */
[----:B--2---:R-:W-:-:S05]  /*0930*/  IMAD.SHL.U32 R9, R0, 0x2, RZ ;  /* 0x0000000200097824 */ /* 0x004fca00078e00ff */
[----:B------:R-:W-:Y:S02]  /*0940*/  LOP3.LUT R12, R9, 0x100, RZ, 0xc0, !PT ;  /* 0x00000100090c7812 */ /* 0x000fe400078ec0ff */
[----:B------:R-:W-:Y:S02]  /*0950*/  LOP3.LUT R9, R20, 0x7fffffc, RZ, 0xc0, !PT ;  /* 0x07fffffc14097812 */ /* 0x000fe400078ec0ff */
[C---:B------:R-:W-:Y:S02]  /*0960*/  LOP3.LUT R10, R12.reuse, 0x2000000, RZ, 0xfc, !PT ;  /* 0x020000000c0a7812 */ /* 0x040fe400078efcff */
[----:B------:R-:W-:-:S07]  /*0970*/  LOP3.LUT R12, R12, 0x2000002, RZ, 0xfc, !PT ;  /* 0x020000020c0c7812 */ /* 0x000fce00078efcff */
.L_x_0:
[----:B------:R-:W2:Y:S01]  /*0980*/  SHFL.IDX PT, R11, R9, RZ, 0x1f ;  /* 0x00001fff090b7589 */ /* 0x000ea200000e0000 */
[----:B------:R-:W-:Y:S01]  /*0990*/  UIADD3 UR4, UR4, 0x1, URZ ;  /* 0x0000000104047890 */ /* 0x000fe2000fffe03f */
[----:B------:R-:W-:-:S04]  /*09a0*/  DEPBAR.LE SB0, 0x4 ;  /* 0x000081000000791a */ /* 0x000fc80000000000 */
[----:B------:R-:W-:Y:S01]  /*09b0*/  UISETP.GE.AND UP0, UPT, UR4, 0x4, UPT ;  /* 0x000000040400788c */ /* 0x000fe2000bf06270 */
[----:B------:R-:W-:Y:S01]  /*09c0*/  BAR.SYNC.DEFER_BLOCKING 0x0 ;  /* 0x0000000000007b1d */ /* 0x000fe20000010000 */
[----:B------:R-:W-:Y:S02]  /*09d0*/  IMAD.MOV.U32 R13, RZ, RZ, R10 ;  /* 0x000000ffff0d7224 */ /* 0x000fe400078e000a */
[----:B------:R-:W-:Y:S01]  /*09e0*/  USEL UR16, UR4, URZ, !UP0 ;  /* 0x0000003f04107287 */ /* 0x000fe2000c000000 */
[----:B------:R-:W-:Y:S02]  /*09f0*/  VIADD R57, R57, 0x1 ;  /* 0x0000000139397836 */ /* 0x000fe40000000000 */
[----:B------:R-:W-:Y:S01]  /*0a00*/  IMAD.MOV.U32 R16, RZ, RZ, R21 ;  /* 0x000000ffff107224 */ /* 0x000fe200078e0015 */
[----:B------:R-:W-:Y:S02]  /*0a10*/  ULEA UR4, UR16, UR22, 0xd ;  /* 0x0000001610047291 */ /* 0x000fe4000f8e683f */
[----:B------:R-:W-:-:S02]  /*0a20*/  ISETP.GE.AND P1, PT, R57, 0x4, PT ;  /* 0x000000043900780c */ /* 0x000fc40003f26270 */
[----:B------:R-:W-:Y:S02]  /*0a30*/  USHF.R.U32.HI UR4, URZ, 0x4, UR4 ;  /* 0x000000043f047899 */ /* 0x000fe40008011604 */
[----:B------:R-:W-:Y:S02]  /*0a40*/  SEL R57, R57, RZ, !P1 ;  /* 0x000000ff39397207 */ /* 0x000fe40004800000 */
[----:B------:R-:W-:Y:S01]  /*0a50*/  ULOP3.LUT UR4, UR4, 0x3fff, URZ, 0xc0, !UPT ;  /* 0x00003fff04047892 */ /* 0x000fe2000f8ec03f */
[----:B--2---:R-:W-:Y:S01]  /*0a60*/  R2UR UR5, R11 ;  /* 0x000000000b0572ca */ /* 0x004fe200000e0000 */
[----:B------:R-:W-:Y:S01]  /*0a70*/  IMAD.MOV.U32 R11, RZ, RZ, -0x7fffffe0 ;  /* 0x80000020ff0b7424 */ /* 0x000fe200078e00ff */
[C---:B------:R-:W-:Y:S01]  /*0a80*/  LEA R18, R57.reuse, UR22, 0xd ;  /* 0x0000001639127c11 */ /* 0x040fe2000f8e68ff */
[----:B------:R-:W-:-:S03]  /*0a90*/  IMAD R17, R57, 0x1000, R8 ;  /* 0x0000100039117824 */ /* 0x000fc600078e0208 */
[----:B------:R-:W-:Y:S02]  /*0aa0*/  UMOV UR9, UR4 ;  /* 0x0000000400097c82 */ /* 0x000fe40008000000 */
[----:B------:R-:W-:Y:S01]  /*0ab0*/  IADD3 R14, P0, R13, UR9, RZ ;  /* 0x000000090d0e7c10 */ /* 0x000fe2000ff1e0ff */
[----:B------:R-:W-:Y:S01]  /*0ac0*/  IMAD.MOV.U32 R13, RZ, RZ, R11 ;  /* 0x000000ffff0d7224 */ /* 0x000fe200078e000b */
[----:B------:R-:W-:Y:S01]  /*0ad0*/  WARPGROUP.ARRIVE ;  /* 0x00000000000079c5 */ /* 0x000fe20000000000 */
[----:B------:R-:W-:Y:S01]  /*0ae0*/  IMAD R19, R5, 0x2, R18 ;  /* 0x0000000205137824 */ /* 0x000fe200078e0212 */
[----:B------:R-:W-:Y:S01]  /*0af0*/  R2UR UR10, R14 ;  /* 0x000000000e0a72ca */ /* 0x000fe200000e0000 */
[----:B------:R-:W-:Y:S01]  /*0b00*/  IMAD.MOV.U32 R14, RZ, RZ, R12 ;  /* 0x000000ffff0e7224 */ /* 0x000fe200078e000c */
[----:B------:R-:W-:Y:S01]  /*0b10*/  USHF.L.U32 UR7, UR5, 0x6, URZ ;  /* 0x0000000605077899 */ /* 0x000fe2000800063f */
[----:B------:R-:W-:Y:S01]  /*0b20*/  IMAD R21, R6, 0x2, R18 ;  /* 0x0000000206157824 */ /* 0x000fe200078e0212 */
[----:B------:R-:W-:Y:S01]  /*0b30*/  ULEA UR5, UR16, UR6, 0xc ;  /* 0x0000000610057291 */ /* 0x000fe2000f8e603f */
[----:B------:R-:W-:Y:S01]  /*0b40*/  IMAD.MOV.U32 R18, RZ, RZ, R22 ;  /* 0x000000ffff127224 */ /* 0x000fe200078e0016 */
[----:B------:R-:W-:Y:S01]  /*0b50*/  ULOP3.LUT UR7, UR7, 0xc0, URZ, 0xc0, !UPT ;  /* 0x000000c007077892 */ /* 0x000fe2000f8ec03f */
[----:B------:R-:W-:Y:S01]  /*0b60*/  VIADD R22, R7, 0x40 ;  /* 0x0000004007167836 */ /* 0x000fe20000000000 */
[----:B------:R-:W-:-:S02]  /*0b70*/  USHF.R.U32.HI UR8, URZ, 0x4, UR5 ;  /* 0x000000043f087899 */ /* 0x000fc40008011605 */
[----:B------:R-:W-:Y:S01]  /*0b80*/  UIADD3 UR16, UR16, 0x1, URZ ;  /* 0x0000000110107890 */ /* 0x000fe2000fffe03f */
[----:B------:R-:W-:Y:S01]  /*0b90*/  UMOV UR5, URZ ;  /* 0x0000003f00057c82 */ /* 0x000fe20008000000 */
[----:B------:R-:W-:Y:S01]  /*0ba0*/  ULOP3.LUT UR8, UR8, 0x3fff, URZ, 0xc0, !UPT ;  /* 0x00003fff08087892 */ /* 0x000fe2000f8ec03f */
[----:B------:R-:W-:Y:S02]  /*0bb0*/  UMOV UR9, UR5 ;  /* 0x0000000500097c82 */ /* 0x000fe40008000000 */
[----:B------:R-:W-:Y:S01]  /*0bc0*/  IADD3.X R15, R13, UR9, RZ, P0, !PT ;  /* 0x000000090d0f7c10 */ /* 0x000fe200087fe4ff */
[----:B------:R-:W-:Y:S01]  /*0bd0*/  UIADD3 UR12, UP0, UR7, UR8, URZ ;  /* 0x00000008070c7290 */ /* 0x000fe2000ff1e03f */
[----:B------:R-:W-:Y:S02]  /*0be0*/  IMAD.MOV.U32 R13, RZ, RZ, -0x7fffffe0 ;  /* 0x80000020ff0d7424 */ /* 0x000fe400078e00ff */
[----:B------:R-:W-:Y:S01]  /*0bf0*/  R2UR UR11, R15 ;  /* 0x000000000f0b72ca */ /* 0x000fe200000e0000 */
[----:B------:R-:W-:Y:S01]  /*0c00*/  UIADD3.X UR13, URZ, URZ, URZ, UP0, !UPT ;  /* 0x0000003f3f0d7290 */ /* 0x000fe200087fe43f */
[----:B------:R-:W-:Y:S01]  /*0c10*/  IMAD.MOV.U32 R15, RZ, RZ, R13 ;  /* 0x000000ffff0f7224 */ /* 0x000fe200078e000d */
[----:B------:R-:W-:-:S02]  /*0c20*/  ULOP3.LUT UR8, UR12, 0x1000000, URZ, 0xfc, !UPT ;  /* 0x010000000c087892 */ /* 0x000fc4000f8efc3f */
[----:B------:R-:W-:Y:S02]  /*0c30*/  ULOP3.LUT UR9, UR13, 0x80000020, URZ, 0xfc, !UPT ;  /* 0x800000200d097892 */ /* 0x000fe4000f8efc3f */
[----:B------:R-:W-:-:S07]  /*0c40*/  UISETP.GE.AND UP0, UPT, UR16, 0x4, UPT ;  /* 0x000000041000788c */ /* 0x000fce000bf06270 */
[----:B------:R-:W-:Y:S01]  /*0c50*/  HGMMA.64x64x16.F32.BF16 R24, gdesc[UR8], R24 ;  /* 0x00e00000081879f0 */ /* 0x000fe20008701818 */
[----:B------:R-:W-:Y:S01]  /*0c60*/  UMOV UR8, UR4 ;  /* 0x0000000400087c82 */ /* 0x000fe20008000000 */
[----:B------:R-:W-:Y:S01]  /*0c70*/  UMOV UR9, 0x80000020 ;  /* 0x8000002000097882 */ /* 0x000fe20000000000 */
[----:B------:R-:W-:Y:S01]  /*0c80*/  IADD3 R14, P0, R14, UR8, RZ ;  /* 0x000000080e0e7c10 */ /* 0x000fe2000ff1e0ff */
[----:B------:R-:W-:Y:S01]  /*0c90*/  UMOV UR8, 0x1000002 ;  /* 0x0100000200087882 */ /* 0x000fe20000000000 */
[----:B------:R-:W-:Y:S02]  /*0ca0*/  USEL UR10, UR16, URZ, !UP0 ;  /* 0x0000003f100a7287 */ /* 0x000fe4000c000000 */
[----:B------:R-:W-:Y:S01]  /*0cb0*/  IADD3.X R15, R15, UR5, RZ, P0, !PT ;  /* 0x000000050f0f7c10 */ /* 0x000fe200087fe4ff */
[----:B------:R-:W-:Y:S01]  /*0cc0*/  UIADD3.64 UR12, UR12, UR8, URZ ;  /* 0x000000080c0c7297 */ /* 0x000fe2000fffe03f */
[----:B------:R-:W-:Y:S01]  /*0cd0*/  R2UR UR14, R14 ;  /* 0x000000000e0e72ca */ /* 0x000fe200000e0000 */
[----:B------:R-:W-:Y:S01]  /*0ce0*/  ULEA UR4, UR10, UR22, 0xd ;  /* 0x000000160a047291 */ /* 0x000fe2000f8e683f */
[----:B------:R-:W-:Y:S01]  /*0cf0*/  R2UR UR15, R15 ;  /* 0x000000000f0f72ca */ /* 0x000fe200000e0000 */
[----:B------:R-:W-:Y:S01]  /*0d00*/  IMAD.MOV.U32 R14, RZ, RZ, R10 ;  /* 0x000000ffff0e7224 */ /* 0x000fe200078e000a */
[----:B------:R-:W-:Y:S01]  /*0d10*/  UMOV UR5, URZ ;  /* 0x0000003f00057c82 */ /* 0x000fe20008000000 */
[----:B------:R-:W-:Y:S01]  /*0d20*/  USHF.R.U32.HI UR4, URZ, 0x4, UR4 ;  /* 0x000000043f047899 */ /* 0x000fe20008011604 */
[----:B------:R-:W-:-:S03]  /*0d30*/  IMAD.MOV.U32 R15, RZ, RZ, R11 ;  /* 0x000000ffff0f7224 */ /* 0x000fc600078e000b */
[----:B------:R-:W-:-:S07]  /*0d40*/  ULOP3.LUT UR4, UR4, 0x3fff, URZ, 0xc0, !UPT ;  /* 0x00003fff04047892 */ /* 0x000fce000f8ec03f */
[----:B------:R-:W-:Y:S02]  /*0d50*/  UMOV UR11, UR4 ;  /* 0x00000004000b7c82 */ /* 0x000fe40008000000 */
[----:B------:R-:W-:Y:S01]  /*0d60*/  IADD3 R14, P0, R14, UR11, RZ ;  /* 0x0000000b0e0e7c10 */ /* 0x000fe2000ff1e0ff */
[----:B------:R-:W-:-:S03]  /*0d70*/  UMOV UR11, UR5 ;  /* 0x00000005000b7c82 */ /* 0x000fc60008000000 */
[----:B------:R-:W-:Y:S01]  /*0d80*/  IADD3.X R15, R15, UR11, RZ, P0, !PT ;  /* 0x0000000b0f0f7c10 */ /* 0x000fe200087fe4ff */
[----:B------:R-:W-:Y:S01]  /*0d90*/  UMOV UR11, UR4 ;  /* 0x00000004000b7c82 */ /* 0x000fe20008000000 */
[----:B------:R-:W-:Y:S02]  /*0da0*/  ULEA UR4, UR10, UR6, 0xc ;  /* 0x000000060a047291 */ /* 0x000fe4000f8e603f */
[----:B------:R-:W-:Y:S02]  /*0db0*/  UIADD3 UR10, UR10, 0x1, URZ ;  /* 0x000000010a0a7890 */ /* 0x000fe4000fffe03f */
[----:B------:R-:W-:-:S04]  /*0dc0*/  USHF.R.U32.HI UR4, URZ, 0x4, UR4 ;  /* 0x000000043f047899 */ /* 0x000fc80008011604 */
[----:B------:R-:W-:-:S04]  /*0dd0*/  ULOP3.LUT UR4, UR4, 0x3fff, URZ, 0xc0, !UPT ;  /* 0x00003fff04047892 */ /* 0x000fc8000f8ec03f */
[----:B------:R-:W-:-:S04]  /*0de0*/  UIADD3 UR16, UP0, UR7, UR4, URZ ;  /* 0x0000000407107290 */ /* 0x000fc8000ff1e03f */
[----:B------:R-:W-:Y:S02]  /*0df0*/  UIADD3.X UR17, URZ, URZ, URZ, UP0, !UPT ;  /* 0x0000003f3f117290 */ /* 0x000fe400087fe43f */
[----:B------:R-:W-:Y:S01]  /*0e00*/  UISETP.GE.AND UP0, UPT, UR10, 0x4, UPT ;  /* 0x000000040a00788c */ /* 0x000fe2000bf06270 */
[----:B------:R-:W-:Y:S01]  /*0e10*/  HGMMA.64x64x16.F32.BF16 R24, gdesc[UR12], R24, gsb0 ;  /* 0x00e000000c1879f0 */ /* 0x000fe20008001818 */
[----:B------:R-:W-:Y:S01]  /*0e20*/  R2UR UR14, R14 ;  /* 0x000000000e0e72ca */ /* 0x000fe200000e0000 */
[----:B------:R-:W-:Y:S01]  /*0e30*/  IMAD.MOV.U32 R14, RZ, RZ, R12 ;  /* 0x000000ffff0e7224 */ /* 0x000fe200078e000c */
[----:B------:R-:W-:Y:S01]  /*0e40*/  R2UR UR15, R15 ;  /* 0x000000000f0f72ca */ /* 0x000fe200000e0000 */
[----:B------:R-:W-:Y:S01]  /*0e50*/  IMAD.MOV.U32 R15, RZ, RZ, R13 ;  /* 0x000000ffff0f7224 */ /* 0x000fe200078e000d */
[----:B------:R-:W-:Y:S02]  /*0e60*/  ULOP3.LUT UR12, UR16, 0x1000000, URZ, 0xfc, !UPT ;  /* 0x01000000100c7892 */ /* 0x000fe4000f8efc3f */
[----:B------:R-:W-:Y:S01]  /*0e70*/  IADD3 R14, P0, R14, UR11, RZ ;  /* 0x0000000b0e0e7c10 */ /* 0x000fe2000ff1e0ff */
[----:B------:R-:W-:-:S02]  /*0e80*/  ULOP3.LUT UR13, UR17, 0x80000020, URZ, 0xfc, !UPT ;  /* 0x80000020110d7892 */ /* 0x000fc4000f8efc3f */
[----:B------:R-:W-:Y:S01]  /*0e90*/  UIADD3.64 UR16, UR16, UR8, URZ ;  /* 0x0000000810107297 */ /* 0x000fe2000fffe03f */
[----:B------:R-:W-:Y:S01]  /*0ea0*/  R2UR UR18, R14 ;  /* 0x000000000e1272ca */ /* 0x000fe200000e0000 */
[----:B------:R-:W-:Y:S01]  /*0eb0*/  VIADD R14, R7, 0x20 ;  /* 0x00000020070e7836 */ /* 0x000fe20000000000 */
[----:B------:R-:W-:Y:S01]  /*0ec0*/  IADD3.X R15, R15, UR5, RZ, P0, !PT ;  /* 0x000000050f0f7c10 */ /* 0x000fe200087fe4ff */
[----:B------:R-:W-:-:S03]  /*0ed0*/  UMOV UR5, URZ ;  /* 0x0000003f00057c82 */ /* 0x000fc60008000000 */
[----:B------:R-:W-:Y:S01]  /*0ee0*/  ISETP.GE.U32.AND P0, PT, R14, 0xba0, PT ;  /* 0x00000ba00e00780c */ /* 0x000fe20003f06070 */
[----:B------:R-:W-:Y:S01]  /*0ef0*/  IMAD.MOV.U32 R14, RZ, RZ, R23 ;  /* 0x000000ffff0e7224 */ /* 0x000fe200078e0017 */
[----:B------:R-:W-:Y:S01]  /*0f00*/  R2UR UR19, R15 ;  /* 0x000000000f1372ca */ /* 0x000fe200000e0000 */
[----:B------:R-:W-:Y:S02]  /*0f10*/  IMAD.MOV.U32 R15, RZ, RZ, R58 ;  /* 0x000000ffff0f7224 */ /* 0x000fe400078e003a */
[----:B------:R-:W-:Y:S01]  /*0f20*/  IMAD.MOV.U32 R23, RZ, RZ, R11 ;  /* 0x000000ffff177224 */ /* 0x000fe200078e000b */
[----:B------:R-:W-:Y:S02]  /*0f30*/  WARPGROUP.DEPBAR.LE gsb0, 0x1 ;  /* 0x00008000000079c5 */ /* 0x000fe40000010100 */
[----:B------:R-:W-:Y:S06]  /*0f40*/  BAR.SYNC.DEFER_BLOCKING 0x0 ;  /* 0x0000000000007b1d */ /* 0x000fec0000010000 */
[----:B------:R-:W-:Y:S01]  /*0f50*/  @!PT LDS RZ, [RZ] ;  /* 0x00000000fffff984 */ /* 0x000fe20000000800 */
[----:B------:R-:W-:Y:S01]  /*0f60*/  @!PT LDS RZ, [RZ] ;  /* 0x00000000fffff984 */ /* 0x000fe20000000800 */
[----:B------:R-:W-:Y:S01]  /*0f70*/  @!PT LDS RZ, [RZ] ;  /* 0x00000000fffff984 */ /* 0x000fe20000000800 */
[----:B------:R2:W-:Y:S04]  /*0f80*/  LDGSTS.E.BYPASS.128 [R17], desc[UR20][R14.64], !P0 ;  /* 0x000000000e117fae */ /* 0x0005e8000c101c54 */
[----:B------:R-:W0:Y:S01]  /*0f90*/  LDGDEPBAR ;  /* 0x00000000000079af */ /* 0x000e220000000000 */
[----:B--2---:R-:W-:-:S05]  /*0fa0*/  IMAD.MOV.U32 R17, RZ, RZ, R56 ;  /* 0x000000ffff117224 */ /* 0x004fca00078e0038 */
[----:B------:R2:W-:Y:S02]  /*0fb0*/  LDGSTS.E.BYPASS.128 [R19], desc[UR20][R16.64], !P0 ;  /* 0x0000000010137fae */ /* 0x0005e4000c101c54 */
[----:B--2---:R-:W-:-:S05]  /*0fc0*/  IMAD.MOV.U32 R19, RZ, RZ, R59 ;  /* 0x000000ffff137224 */ /* 0x004fca00078e003b */
[----:B------:R2:W-:Y:S01]  /*0fd0*/  LDGSTS.E.BYPASS.128 [R21], desc[UR20][R18.64], !P0 ;  /* 0x0000000012157fae */ /* 0x0005e2000c101c54 */
[----:B------:R-:W-:Y:S01]  /*0fe0*/  ISETP.GE.U32.AND P0, PT, R22, 0xba0, PT ;  /* 0x00000ba01600780c */ /* 0x000fe20003f06070 */
[----:B------:R-:W-:Y:S02]  /*0ff0*/  IMAD.MOV.U32 R22, RZ, RZ, R10 ;  /* 0x000000ffff167224 */ /* 0x000fe400078e000a */
[----:B------:R-:W0:Y:S01]  /*1000*/  LDGDEPBAR ;  /* 0x00000000000079af */ /* 0x000e220000000000 */
[----:B--2---:R-:W-:-:S05]  /*1010*/  VIADD R21, R57, 0x1 ;  /* 0x0000000139157836 */ /* 0x004fca0000000000 */
[----:B------:R-:W-:-:S04]  /*1020*/  ISETP.GE.AND P1, PT, R21, 0x4, PT ;  /* 0x000000041500780c */ /* 0x000fc80003f26270 */
[----:B------:R-:W-:-:S04]  /*1030*/  SEL R21, R21, RZ, !P1 ;  /* 0x000000ff15157207 */ /* 0x000fc80004800000 */
[C---:B------:R-:W-:Y:S01]  /*1040*/  LEA R56, R21.reuse, UR22, 0xd ;  /* 0x0000001615387c11 */ /* 0x040fe2000f8e68ff */
[----:B------:R-:W-:Y:S01]  /*1050*/  IMAD R57, R21, 0x1000, R8 ;  /* 0x0000100015397824 */ /* 0x000fe200078e0208 */
[----:B------:R-:W-:-:S04]  /*1060*/  DEPBAR.LE SB0, 0x4 ;  /* 0x000081000000791a */ /* 0x000fc80000000000 */
[----:B------:R-:W-:Y:S01]  /*1070*/  BAR.SYNC.DEFER_BLOCKING 0x0 ;  /* 0x0000000000007b1d */ /* 0x000fe20000010000 */
[----:B------:R-:W-:-:S05]  /*1080*/  IMAD R59, R5, 0x2, R56 ;  /* 0x00000002053b7824 */ /* 0x000fca00078e0238 */
[----:B------:R-:W-:-:S06]  /*1090*/  WARPGROUP.ARRIVE ;  /* 0x00000000000079c5 */ /* 0x000fcc0000000000 */
[----:B------:R-:W-:Y:S04]  /*10a0*/  HGMMA.64x64x16.F32.BF16 R24, gdesc[UR12], R24 ;  /* 0x00e000000c1879f0 */ /* 0x000fe80008701818 */
[----:B------:R-:W-:Y:S01]  /*10b0*/  HGMMA.64x64x16.F32.BF16 R24, gdesc[UR16], R24, gsb0 ;  /* 0x00e00000101879f0 */ /* 0x000fe20008001818 */
[----:B------:R-:W-:-:S04]  /*10c0*/  USEL UR16, UR10, URZ, !UP0 ;  /* 0x0000003f0a107287 */ /* 0x000fc8000c000000 */
[----:B------:R-:W-:-:S04]  /*10d0*/  ULEA UR4, UR16, UR22, 0xd ;  /* 0x0000001610047291 */ /* 0x000fc8000f8e683f */
[----:B------:R-:W-:-:S04]  /*10e0*/  USHF.R.U32.HI UR4, URZ, 0x4, UR4 ;  /* 0x000000043f047899 */ /* 0x000fc80008011604 */
[----:B------:R-:W-:-:S07]  /*10f0*/  ULOP3.LUT UR4, UR4, 0x3fff, URZ, 0xc0, !UPT ;  /* 0x00003fff04047892 */ /* 0x000fce000f8ec03f */
[----:B------:R-:W-:Y:S02]  /*1100*/  UMOV UR10, UR4 ;  /* 0x00000004000a7c82 */ /* 0x000fe40008000000 */
[----:B------:R-:W-:Y:S01]  /*1110*/  IADD3 R22, P1, R22, UR10, RZ ;  /* 0x0000000a16167c10 */ /* 0x000fe2000ff3e0ff */
[----:B------:R-:W-:-:S03]  /*1120*/  UMOV UR10, UR5 ;  /* 0x00000005000a7c82 */ /* 0x000fc60008000000 */
[----:B------:R-:W-:Y:S01]  /*1130*/  IADD3.X R23, R23, UR10, RZ, P1, !PT ;  /* 0x0000000a17177c10 */ /* 0x000fe20008ffe4ff */
[----:B------:R-:W-:Y:S01]  /*1140*/  ULEA UR10, UR16, UR6, 0xc ;  /* 0x00000006100a7291 */ /* 0x000fe2000f8e603f */
[----:B------:R-:W-:Y:S01]  /*1150*/  R2UR UR14, R22 ;  /* 0x00000000160e72ca */ /* 0x000fe200000e0000 */
[----:B------:R-:W-:Y:S01]  /*1160*/  IMAD.MOV.U32 R22, RZ, RZ, R12 ;  /* 0x000000ffff167224 */ /* 0x000fe200078e000c */
[----:B------:R-:W-:Y:S01]  /*1170*/  R2UR UR15, R23 ;  /* 0x00000000170f72ca */ /* 0x000fe200000e0000 */
[----:B------:R-:W-:Y:S01]  /*1180*/  IMAD R23, R6, 0x2, R56 ;  /* 0x0000000206177824 */ /* 0x000fe200078e0238 */
[----:B------:R-:W-:-:S04]  /*1190*/  USHF.R.U32.HI UR10, URZ, 0x4, UR10 ;  /* 0x000000043f0a7899 */ /* 0x000fc8000801160a */
[----:B------:R-:W-:-:S04]  /*11a0*/  ULOP3.LUT UR10, UR10, 0x3fff, URZ, 0xc0, !UPT ;  /* 0x00003fff0a0a7892 */ /* 0x000fc8000f8ec03f */
[----:B------:R-:W-:-:S04]  /*11b0*/  UIADD3 UR10, UP0, UR7, UR10, URZ ;  /* 0x0000000a070a7290 */ /* 0x000fc8000ff1e03f */
[----:B------:R-:W-:Y:S02]  /*11c0*/  UIADD3.X UR11, URZ, URZ, URZ, UP0, !UPT ;  /* 0x0000003f3f0b7290 */ /* 0x000fe400087fe43f */
[----:B------:R-:W-:Y:S02]  /*11d0*/  ULOP3.LUT UR12, UR10, 0x1000000, URZ, 0xfc, !UPT ;  /* 0x010000000a0c7892 */ /* 0x000fe4000f8efc3f */
[----:B------:R-:W-:Y:S01]  /*11e0*/  ULOP3.LUT UR13, UR11, 0x80000020, URZ, 0xfc, !UPT ;  /* 0x800000200b0d7892 */ /* 0x000fe2000f8efc3f */
[----:B------:R-:W-:Y:S02]  /*11f0*/  WARPGROUP.DEPBAR.LE gsb0, 0x1 ;  /* 0x00008000000079c5 */ /* 0x000fe40000010100 */
[----:B------:R-:W-:Y:S06]  /*1200*/  BAR.SYNC.DEFER_BLOCKING 0x0 ;  /* 0x0000000000007b1d */ /* 0x000fec0000010000 */
[----:B------:R-:W-:Y:S01]  /*1210*/  @!PT LDS RZ, [RZ] ;  /* 0x00000000fffff984 */ /* 0x000fe20000000800 */
[----:B------:R-:W-:Y:S01]  /*1220*/  @!PT LDS RZ, [RZ] ;  /* 0x00000000fffff984 */ /* 0x000fe20000000800 */
[----:B------:R-:W-:Y:S01]  /*1230*/  @!PT LDS RZ, [RZ] ;  /* 0x00000000fffff984 */ /* 0x000fe20000000800 */
[----:B------:R-:W-:Y:S04]  /*1240*/  LDGSTS.E.BYPASS.128 [R57], desc[UR20][R14.64+0x40], !P0 ;  /* 0x000000400e397fae */ /* 0x000fe8000c101c54 */
[----:B------:R-:W0:Y:S04]  /*1250*/  LDGDEPBAR ;  /* 0x00000000000079af */ /* 0x000e280000000000 */
[----:B------:R-:W-:Y:S04]  /*1260*/  LDGSTS.E.BYPASS.128 [R59], desc[UR20][R16.64+0x40], !P0 ;  /* 0x00000040103b7fae */ /* 0x000fe8000c101c54 */
[----:B------:R2:W-:Y:S04]  /*1270*/  LDGSTS.E.BYPASS.128 [R23], desc[UR20][R18.64+0x40], !P0 ;  /* 0x0000004012177fae */ /* 0x0005e8000c101c54 */
[----:B------:R-:W0:Y:S01]  /*1280*/  LDGDEPBAR ;  /* 0x00000000000079af */ /* 0x000e220000000000 */
[----:B--2---:R-:W-:Y:S01]  /*1290*/  IMAD.MOV.U32 R23, RZ, RZ, R13 ;  /* 0x000000ffff177224 */ /* 0x004fe200078e000d */
[----:B------:R-:W-:-:S04]  /*12a0*/  DEPBAR.LE SB0, 0x4 ;  /* 0x000081000000791a */ /* 0x000fc80000000000 */
[----:B------:R-:W-:Y:S06]  /*12b0*/  BAR.SYNC.DEFER_BLOCKING 0x0 ;  /* 0x0000000000007b1d */ /* 0x000fec0000010000 */
[----:B------:R-:W-:-:S06]  /*12c0*/  WARPGROUP.ARRIVE ;  /* 0x00000000000079c5 */ /* 0x000fcc0000000000 */
[----:B------:R-:W-:Y:S01]  /*12d0*/  HGMMA.64x64x16.F32.BF16 R24, gdesc[UR12], R24 ;  /* 0x00e000000c1879f0 */ /* 0x000fe20008701818 */
[----:B------:R-:W-:Y:S01]  /*12e0*/  UMOV UR12, UR4 ;  /* 0x00000004000c7c82 */ /* 0x000fe20008000000 */
[----:B------:R-:W-:Y:S01]  /*12f0*/  UIADD3 UR4, UR16, 0x1, URZ ;  /* 0x0000000110047890 */ /* 0x000fe2000fffe03f */
[----:B------:R-:W-:Y:S01]  /*1300*/  IADD3 R22, P0, R22, UR12, RZ ;  /* 0x0000000c16167c10 */ /* 0x000fe2000ff1e0ff */
[----:B------:R-:W-:Y:S02]  /*1310*/  UIADD3.64 UR12, UR10, UR8, URZ ;  /* 0x000000080a0c7297 */ /* 0x000fe4000fffe03f */
[----:B------:R-:W-:Y:S01]  /*1320*/  UISETP.GE.AND UP0, UPT, UR4, 0x4, UPT ;  /* 0x000000040400788c */ /* 0x000fe2000bf06270 */
[----:B------:R-:W-:Y:S02]  /*1330*/  IADD3.X R23, R23, UR5, RZ, P0, !PT ;  /* 0x0000000517177c10 */ /* 0x000fe400087fe4ff */
[----:B------:R-:W-:Y:S01]  /*1340*/  R2UR UR14, R22 ;  /* 0x00000000160e72ca */ /* 0x000fe200000e0000 */
[----:B------:R-:W-:Y:S01]  /*1350*/  USEL UR18, UR4, URZ, !UP0 ;  /* 0x0000003f04127287 */ /* 0x000fe2000c000000 */
[----:B------:R-:W-:Y:S01]  /*1360*/  R2UR UR15, R23 ;  /* 0x00000000170f72ca */ /* 0x000fe200000e0000 */
[----:B------:R-:W-:-:S02]  /*1370*/  VIADD R23, R21, 0x1 ;  /* 0x0000000115177836 */ /* 0x000fc40000000000 */
[----:B------:R-:W-:Y:S01]  /*1380*/  VIADD R21, R7, 0x60 ;  /* 0x0000006007157836 */ /* 0x000fe20000000000 */
[----:B------:R-:W-:Y:S01]  /*1390*/  ULEA UR4, UR18, UR22, 0xd ;  /* 0x0000001612047291 */ /* 0x000fe2000f8e683f */
[----:B------:R-:W-:Y:S01]  /*13a0*/  IMAD.MOV.U32 R22, RZ, RZ, R10 ;  /* 0x000000ffff167224 */ /* 0x000fe200078e000a */
[----:B------:R-:W-:Y:S01]  /*13b0*/  ISETP.GE.AND P1, PT, R23, 0x4, PT ;  /* 0x000000041700780c */ /* 0x000fe20003f26270 */
[----:B------:R-:W-:Y:S01]  /*13c0*/  ULEA UR5, UR18, UR6, 0xc ;  /* 0x0000000612057291 */ /* 0x000fe2000f8e603f */
[----:B------:R-:W-:Y:S01]  /*13d0*/  ISETP.GE.U32.AND P0, PT, R21, 0xba0, PT ;  /* 0x00000ba01500780c */ /* 0x000fe20003f06070 */
[----:B------:R-:W-:Y:S01]  /*13e0*/  IMAD.MOV.U32 R21, RZ, RZ, R11 ;  /* 0x000000ffff157224 */ /* 0x000fe200078e000b */
[----:B------:R-:W-:Y:S01]  /*13f0*/  SEL R11, R23, RZ, !P1 ;  /* 0x000000ff170b7207 */ /* 0x000fe20004800000 */
[----:B------:R-:W-:Y:S01]  /*1400*/  USHF.R.U32.HI UR4, URZ, 0x4, UR4 ;  /* 0x000000043f047899 */ /* 0x000fe20008011604 */
[----:B------:R-:W-:Y:S01]  /*1410*/  VIADD R7, R7, 0x80 ;  /* 0x0000008007077836 */ /* 0x000fe20000000000 */
[----:B------:R-:W-:Y:S01]  /*1420*/  USHF.R.U32.HI UR5, URZ, 0x4, UR5 ;  /* 0x000000043f057899 */ /* 0x000fe20008011605 */
[C---:B------:R-:W-:Y:S01]  /*1430*/  LEA R56, R11.reuse, UR22, 0xd ;  /* 0x000000160b387c11 */ /* 0x040fe2000f8e68ff */
[C---:B------:R-:W-:Y:S01]  /*1440*/  IMAD R23, R11.reuse, 0x1000, R8 ;  /* 0x000010000b177824 */ /* 0x040fe200078e0208 */
[----:B------:R-:W-:Y:S01]  /*1450*/  ULOP3.LUT UR4, UR4, 0x3fff, URZ, 0xc0, !UPT ;  /* 0x00003fff04047892 */ /* 0x000fe2000f8ec03f */
[----:B------:R-:W-:Y:S01]  /*1460*/  VIADD R11, R11, 0x1 ;  /* 0x000000010b0b7836 */ /* 0x000fe20000000000 */
[----:B------:R-:W-:Y:S01]  /*1470*/  ULOP3.LUT UR16, UR5, 0x3fff, URZ, 0xc0, !UPT ;  /* 0x00003fff05107892 */ /* 0x000fe2000f8ec03f */
[----:B------:R-:W-:-:S02]  /*1480*/  IMAD R57, R5, 0x2, R56 ;  /* 0x0000000205397824 */ /* 0x000fc400078e0238 */
[----:B------:R-:W-:Y:S01]  /*1490*/  IMAD R59, R6, 0x2, R56 ;  /* 0x00000002063b7824 */ /* 0x000fe200078e0238 */
[----:B------:R-:W-:Y:S01]  /*14a0*/  UMOV UR5, URZ ;  /* 0x0000003f00057c82 */ /* 0x000fe20008000000 */
[----:B------:R-:W-:Y:S01]  /*14b0*/  UMOV UR10, UR4 ;  /* 0x00000004000a7c82 */ /* 0x000fe20008000000 */
[----:B------:R-:W-:Y:S01]  /*14c0*/  UIADD3 UR16, UP0, UR7, UR16, URZ ;  /* 0x0000001007107290 */ /* 0x000fe2000ff1e03f */
[----:B------:R-:W-:Y:S02]  /*14d0*/  ISETP.GE.AND P1, PT, R11, 0x4, PT ;  /* 0x000000040b00780c */ /* 0x000fe40003f26270 */
[----:B------:R-:W-:Y:S01]  /*14e0*/  UMOV UR7, UR5 ;  /* 0x0000000500077c82 */ /* 0x000fe20008000000 */
[----:B------:R-:W-:-:S04]  /*14f0*/  UIADD3.X UR17, URZ, URZ, URZ, UP0, !UPT ;  /* 0x0000003f3f117290 */ /* 0x000fc800087fe43f */
[----:B------:R-:W-:Y:S01]  /*1500*/  UIADD3.64 UR8, UR16, UR8, URZ ;  /* 0x0000000810087297 */ /* 0x000fe2000fffe03f */
[----:B------:R-:W-:Y:S01]  /*1510*/  HGMMA.64x64x16.F32.BF16 R24, gdesc[UR12], R24, gsb0 ;  /* 0x00e000000c1879f0 */ /* 0x000fe20008001818 */
[----:B------:R-:W-:Y:S02]  /*1520*/  ULOP3.LUT UR12, UR16, 0x1000000, URZ, 0xfc, !UPT ;  /* 0x01000000100c7892 */ /* 0x000fe4000f8efc3f */
[----:B------:R-:W-:Y:S01]  /*1530*/  ULOP3.LUT UR13, UR17, 0x80000020, URZ, 0xfc, !UPT ;  /* 0x80000020110d7892 */ /* 0x000fe2000f8efc3f */
[----:B------:R-:W-:Y:S02]  /*1540*/  WARPGROUP.DEPBAR.LE gsb0, 0x1 ;  /* 0x00008000000079c5 */ /* 0x000fe40000010100 */
[----:B------:R-:W-:Y:S06]  /*1550*/  BAR.SYNC.DEFER_BLOCKING 0x0 ;  /* 0x0000000000007b1d */ /* 0x000fec0000010000 */
[----:B------:R-:W-:Y:S01]  /*1560*/  @!PT LDS RZ, [RZ] ;  /* 0x00000000fffff984 */ /* 0x000fe20000000800 */
[----:B------:R-:W-:Y:S01]  /*1570*/  @!PT LDS RZ, [RZ] ;  /* 0x00000000fffff984 */ /* 0x000fe20000000800 */
[----:B------:R-:W-:Y:S01]  /*1580*/  @!PT LDS RZ, [RZ] ;  /* 0x00000000fffff984 */ /* 0x000fe20000000800 */
[----:B------:R2:W-:Y:S04]  /*1590*/  LDGSTS.E.BYPASS.128 [R23], desc[UR20][R14.64+0x80], !P0 ;  /* 0x000000800e177fae */ /* 0x0005e8000c101c54 */
[----:B------:R-:W0:Y:S04]  /*15a0*/  LDGDEPBAR ;  /* 0x00000000000079af */ /* 0x000e280000000000 */
[----:B------:R3:W-:Y:S04]  /*15b0*/  LDGSTS.E.BYPASS.128 [R57], desc[UR20][R16.64+0x80], !P0 ;  /* 0x0000008010397fae */ /* 0x0007e8000c101c54 */
[----:B------:R4:W-:Y:S01]  /*15c0*/  LDGSTS.E.BYPASS.128 [R59], desc[UR20][R18.64+0x80], !P0 ;  /* 0x00000080123b7fae */ /* 0x0009e2000c101c54 */
[----:B------:R-:W-:-:S03]  /*15d0*/  IADD3 R22, P0, R22, UR10, RZ ;  /* 0x0000000a16167c10 */ /* 0x000fc6000ff1e0ff */
[----:B------:R-:W0:Y:S01]  /*15e0*/  LDGDEPBAR ;  /* 0x00000000000079af */ /* 0x000e220000000000 */
[----:B--2---:R-:W-:Y:S01]  /*15f0*/  IADD3.X R23, R21, UR7, RZ, P0, !PT ;  /* 0x0000000715177c10 */ /* 0x004fe200087fe4ff */
[----:B------:R-:W-:Y:S01]  /*1600*/  IMAD.MOV.U32 R21, RZ, RZ, R12 ;  /* 0x000000ffff157224 */ /* 0x000fe200078e000c */
[----:B------:R-:W-:Y:S01]  /*1610*/  R2UR UR14, R22 ;  /* 0x00000000160e72ca */ /* 0x000fe200000e0000 */
[----:B------:R-:W-:Y:S01]  /*1620*/  UMOV UR7, UR4 ;  /* 0x0000000400077c82 */ /* 0x000fe20008000000 */
[----:B------:R-:W-:Y:S01]  /*1630*/  R2UR UR15, R23 ;  /* 0x00000000170f72ca */ /* 0x000fe200000e0000 */
[----:B------:R-:W-:Y:S01]  /*1640*/  UMOV UR4, UR18 ;  /* 0x0000001200047c82 */ /* 0x000fe20008000000 */
[----:B------:R-:W-:Y:S02]  /*1650*/  IADD3 R22, P0, R21, UR7, RZ ;  /* 0x0000000715167c10 */ /* 0x000fe4000ff1e0ff */
[----:B---3--:R-:W-:Y:S02]  /*1660*/  SEL R57, R11, RZ, !P1 ;  /* 0x000000ff0b397207 */ /* 0x008fe40004800000 */
[----:B------:R-:W-:-:S02]  /*1670*/  IADD3.X R23, R13, UR5, RZ, P0, !PT ;  /* 0x000000050d177c10 */ /* 0x000fc400087fe4ff */
[----:B------:R-:W-:Y:S01]  /*1680*/  R2UR UR10, R22 ;  /* 0x00000000160a72ca */ /* 0x000fe200000e0000 */
[----:B------:R-:W-:Y:S01]  /*1690*/  IMAD R11, R57, 0x1000, R8 ;  /* 0x00001000390b7824 */ /* 0x000fe200078e0208 */
[----:B------:R-:W-:Y:S02]  /*16a0*/  R2UR UR11, R23 ;  /* 0x00000000170b72ca */ /* 0x000fe400000e0000 */
[----:B------:R-:W-:Y:S02]  /*16b0*/  ISETP.GE.U32.AND P0, PT, R7, 0xba0, PT ;  /* 0x00000ba00700780c */ /* 0x000fe40003f06070 */
[----:B------:R-:W-:Y:S02]  /*16c0*/  LEA R13, R57, UR22, 0xd ;  /* 0x00000016390d7c11 */ /* 0x000fe4000f8e68ff */
[----:B------:R-:W-:Y:S02]  /*16d0*/  IADD3 R22, P1, R18, 0x100, RZ ;  /* 0x0000010012167810 */ /* 0x000fe40007f3e0ff */
[----:B------:R-:W-:Y:S01]  /*16e0*/  IADD3 R21, P2, R16, 0x100, RZ ;  /* 0x0000010010157810 */ /* 0x000fe20007f5e0ff */
[----:B------:R-:W-:-:S04]  /*16f0*/  DEPBAR.LE SB0, 0x4 ;  /* 0x000081000000791a */ /* 0x000fc80000000000 */
[----:B------:R-:W-:Y:S01]  /*1700*/  BAR.SYNC.DEFER_BLOCKING 0x0 ;  /* 0x0000000000007b1d */ /* 0x000fe20000010000 */
[--C-:B------:R-:W-:Y:S01]  /*1710*/  IMAD R61, R5, 0x2, R13.reuse ;  /* 0x00000002053d7824 */ /* 0x100fe200078e020d */
[----:B------:R-:W-:Y:S01]  /*1720*/  IADD3 R23, P3, R14, 0x100, RZ ;  /* 0x000001000e177810 */ /* 0x000fe20007f7e0ff */
[----:B------:R-:W-:Y:S02]  /*1730*/  IMAD R13, R6, 0x2, R13 ;  /* 0x00000002060d7824 */ /* 0x000fe400078e020d */
[----:B----4-:R-:W-:Y:S02]  /*1740*/  IMAD.X R59, RZ, RZ, R19, P1 ;  /* 0x000000ffff3b7224 */ /* 0x010fe400008e0613 */
[----:B------:R-:W-:Y:S02]  /*1750*/  IMAD.X R56, RZ, RZ, R17, P2 ;  /* 0x000000ffff387224 */ /* 0x000fe400010e0611 */
[----:B------:R-:W-:Y:S01]  /*1760*/  IMAD.X R58, RZ, RZ, R15, P3 ;  /* 0x000000ffff3a7224 */ /* 0x000fe200018e060f */
[----:B------:R-:W-:-:S06]  /*1770*/  WARPGROUP.ARRIVE ;  /* 0x00000000000079c5 */ /* 0x000fcc0000000000 */
[----:B------:R-:W-:Y:S04]  /*1780*/  HGMMA.64x64x16.F32.BF16 R24, gdesc[UR12], R24 ;  /* 0x00e000000c1879f0 */ /* 0x000fe80008701818 */
[----:B------:R-:W-:Y:S03]  /*1790*/  HGMMA.64x64x16.F32.BF16 R24, gdesc[UR8], R24, gsb0 ;  /* 0x00e00000081879f0 */ /* 0x000fe60008001818 */
        /* <DEDUP_REMOVED lines=9> */
[----:B------:R-:W-:-:S03]  /*1830*/  ISETP.GE.U32.AND P0, PT, R7, 0xbe0, PT ;  /* 0x00000be00700780c */ /* 0x000fc60003f06070 */
[----:B------:R-:W0:Y:S10]  /*1840*/  LDGDEPBAR ;  /* 0x00000000000079af */ /* 0x000e340000000000 */
[----:B--2---:R-:W-:Y:S05]  /*1850*/  @!P0 BRA `(.L_x_0) ;  /* 0xfffffff000488947 */ /* 0x004fea000383ffff */
[----:B------:R-:W-:Y:S02]  /*1860*/  WARPGROUP.DEPBAR.LE gsb0, 0x0 ;  /* 0x00008000000079c5 */ /* 0x000fe40000010000 */
[----:B------:R-:W-:-:S04]  /*1870*/  DEPBAR.LE SB0, 0x0 ;  /* 0x000080000000791a */ /* 0x000fc80000000000 */
[C---:B------:R-:W-:Y:S01]  /*1880*/  IMAD.SHL.U32 R5, R20.reuse, 0x10, RZ ;  /* 0x0000001014057824 */ /* 0x040fe200078e00ff */
[--C-:B------:R-:W-:Y:S01]  /*1890*/  SHF.R.U32.HI R8, RZ, 0x4, R0.reuse ;  /* 0x00000004ff087819 */ /* 0x100fe20000011600 */
[----:B------:R-:W-:Y:S01]  /*18a0*/  IMAD.SHL.U32 R20, R20, 0x2, RZ ;  /* 0x0000000214147824 */ /* 0x000fe200078e00ff */
[----:B------:R-:W-:Y:S02]  /*18b0*/  SHF.R.U32.HI R6, RZ, 0x1, R0 ;  /* 0x00000001ff067819 */ /* 0x000fe40000011600 */
[----:B------:R-:W-:Y:S02]  /*18c0*/  LOP3.LUT R7, R5, 0x30, RZ, 0xc0, !PT ;  /* 0x0000003005077812 */ /* 0x000fe400078ec0ff */
[----:B------:R-:W-:Y:S02]  /*18d0*/  SGXT.U32 R5, R8, 0x1 ;  /* 0x000000010805781a */ /* 0x000fe40000000000 */
[----:B------:R-:W-:Y:S02]  /*18e0*/  LOP3.LUT R6, R6, 0x48, RZ, 0xc0, !PT ;  /* 0x0000004806067812 */ /* 0x000fe400078ec0ff */
[----:B------:R-:W-:-:S02]  /*18f0*/  LOP3.LUT R7, R7, 0xf, R0, 0xf8, !PT ;  /* 0x0000000f07077812 */ /* 0x000fc400078ef800 */
[----:B------:R-:W-:Y:S02]  /*1900*/  LOP3.LUT R20, R5, 0xe, R20, 0xf8, !PT ;  /* 0x0000000e05147812 */ /* 0x000fe400078ef814 */
[----:B------:R-:W-:Y:S01]  /*1910*/  LOP3.LUT R5, R4, 0x78, RZ, 0xc0, !PT ;  /* 0x0000007804057812 */ /* 0x000fe200078ec0ff */
[----:B------:R-:W-:Y:S01]  /*1920*/  IMAD R6, R7, 0x88, R6 ;  /* 0x0000008807067824 */ /* 0x000fe200078e0206 */
[----:B------:R-:W-:Y:S02]  /*1930*/  F2FP.BF16.F32.PACK_AB R24, R25, R24 ;  /* 0x000000181918723e */ /* 0x000fe400000010ff */
[----:B------:R-:W-:Y:S01]  /*1940*/  F2FP.BF16.F32.PACK_AB R25, R27, R26 ;  /* 0x0000001a1b19723e */ /* 0x000fe200000010ff */
[----:B------:R-:W-:Y:S01]  /*1950*/  IMAD R5, R20, 0x88, R5 ;  /* 0x0000008814057824 */ /* 0x000fe200078e0205 */
[----:B------:R-:W-:Y:S02]  /*1960*/  F2FP.BF16.F32.PACK_AB R32, R33, R32 ;  /* 0x000000202120723e */ /* 0x000fe400000010ff */
[----:B------:R-:W-:-:S02]  /*1970*/  F2FP.BF16.F32.PACK_AB R26, R29, R28 ;  /* 0x0000001c1d1a723e */ /* 0x000fc400000010ff */
[----:B------:R-:W-:Y:S02]  /*1980*/  F2FP.BF16.F32.PACK_AB R27, R31, R30 ;  /* 0x0000001e1f1b723e */ /* 0x000fe400000010ff */
[----:B------:R-:W-:Y:S02]  /*1990*/  F2FP.BF16.F32.PACK_AB R33, R35, R34 ;  /* 0x000000222321723e */ /* 0x000fe400000010ff */
[----:B------:R-:W-:Y:S02]  /*19a0*/  F2FP.BF16.F32.PACK_AB R40, R41, R40 ;  /* 0x000000282928723e */ /* 0x000fe400000010ff */
[----:B------:R-:W-:Y:S01]  /*19b0*/  LEA R20, R6, UR6, 0x1 ;  /* 0x0000000606147c11 */ /* 0x000fe2000f8e08ff */
[----:B------:R-:W-:Y:S01]  /*19c0*/  BAR.SYNC.DEFER_BLOCKING 0x0 ;  /* 0x0000000000007b1d */ /* 0x000fe20000010000 */
[----:B------:R-:W-:Y:S02]  /*19d0*/  F2FP.BF16.F32.PACK_AB R34, R37, R36 ;  /* 0x000000242522723e */ /* 0x000fe400000010ff */
[----:B------:R-:W-:-:S02]  /*19e0*/  F2FP.BF16.F32.PACK_AB R35, R39, R38 ;  /* 0x000000262723723e */ /* 0x000fc400000010ff */
[----:B------:R-:W-:-:S03]  /*19f0*/  F2FP.BF16.F32.PACK_AB R41, R43, R42 ;  /* 0x0000002a2b29723e */ /* 0x000fc600000010ff */
[----:B------:R-:W2:Y:S01]  /*1a00*/  LDC.64 R6, c[0x0][0x220] ;  /* 0x00008800ff067b82 */ /* 0x000ea20000000a00 */
[----:B------:R-:W-:Y:S02]  /*1a10*/  F2FP.BF16.F32.PACK_AB R48, R49, R48 ;  /* 0x000000303130723e */ /* 0x000fe400000010ff */
[----:B------:R-:W-:Y:S02]  /*1a20*/  F2FP.BF16.F32.PACK_AB R42, R45, R44 ;  /* 0x0000002c2d2a723e */ /* 0x000fe400000010ff */
[----:B------:R-:W-:Y:S02]  /*1a30*/  F2FP.BF16.F32.PACK_AB R43, R47, R46 ;  /* 0x0000002e2f2b723e */ /* 0x000fe400000010ff */
[----:B------:R-:W-:Y:S02]  /*1a40*/  F2FP.BF16.F32.PACK_AB R49, R51, R50 ;  /* 0x000000323331723e */ /* 0x000fe400000010ff */
[----:B------:R-:W-:Y:S02]  /*1a50*/  F2FP.BF16.F32.PACK_AB R50, R53, R52 ;  /* 0x000000343532723e */ /* 0x000fe400000010ff */
[----:B------:R-:W-:-:S02]  /*1a60*/  F2FP.BF16.F32.PACK_AB R51, R55, R54 ;  /* 0x000000363733723e */ /* 0x000fc400000010ff */
[----:B------:R-:W-:Y:S02]  /*1a70*/  LEA R22, R5, UR6, 0x1 ;  /* 0x0000000605167c11 */ /* 0x000fe4000f8e08ff */
[----:B------:R-:W-:Y:S02]  /*1a80*/  SHF.R.U32.HI R5, RZ, 0x4, R0 ;  /* 0x00000004ff057819 */ /* 0x000fe40000011600 */
[----:B------:R-:W-:Y:S01]  /*1a90*/  LOP3.LUT R3, R3, 0x78, R4, 0xf8, !PT ;  /* 0x0000007803037812 */ /* 0x000fe200078ef804 */
[----:B------:R-:W-:Y:S01]  /*1aa0*/  STSM.16.M88.4 [R20], R24 ;  /* 0x0000001814007844 */ /* 0x000fe20000000200 */
[----:B------:R-:W-:Y:S02]  /*1ab0*/  SGXT.U32 R5, R5, 0x4 ;  /* 0x000000040505781a */ /* 0x000fe40000000000 */
[----:B------:R-:W-:Y:S01]  /*1ac0*/  ISETP.GE.AND P0, PT, R3, 0xc00, PT ;  /* 0x00000c000300780c */ /* 0x000fe20003f06270 */
[----:B------:R-:W-:Y:S01]  /*1ad0*/  STSM.16.M88.4 [R20+0x20], R32 ;  /* 0x0000202014007844 */ /* 0x000fe20000000200 */
[----:B------:R-:W-:-:S03]  /*1ae0*/  LOP3.LUT R2, R5, R2, RZ, 0xfc, !PT ;  /* 0x0000000205027212 */ /* 0x000fc600078efcff */
[----:B------:R-:W-:Y:S01]  /*1af0*/  STSM.16.M88.4 [R20+0x40], R40 ;  /* 0x0000402814007844 */ /* 0x000fe20000000200 */
[C---:B------:R-:W-:Y:S01]  /*1b00*/  LOP3.LUT R4, R2.reuse, 0x10, RZ, 0xfc, !PT ;  /* 0x0000001002047812 */ /* 0x040fe200078efcff */
[C---:B------:R-:W-:Y:S01]  /*1b10*/  IMAD R23, R2.reuse, 0xc00, R3 ;  /* 0x00000c0002177824 */ /* 0x040fe200078e0203 */
[C---:B------:R-:W-:Y:S01]  /*1b20*/  LOP3.LUT R0, R2.reuse, 0x20, RZ, 0xfc, !PT ;  /* 0x0000002002007812 */ /* 0x040fe200078efcff */
[----:B------:R3:W-:Y:S01]  /*1b30*/  STSM.16.M88.4 [R20+0x60], R48 ;  /* 0x0000603014007844 */ /* 0x0007e20000000200 */
[----:B------:R-:W-:Y:S01]  /*1b40*/  BAR.SYNC.DEFER_BLOCKING 0x0 ;  /* 0x0000000000007b1d */ /* 0x000fe20000010000 */
[C---:B------:R-:W-:Y:S01]  /*1b50*/  ISETP.LT.AND P3, PT, R2.reuse, 0x1000, !P0 ;  /* 0x000010000200780c */ /* 0x040fe20004761270 */
[C---:B------:R-:W-:Y:S01]  /*1b60*/  VIADD R5, R23.reuse, 0xc000 ;  /* 0x0000c00017057836 */ /* 0x040fe20000000000 */
[----:B------:R-:W-:Y:S01]  /*1b70*/  LOP3.LUT R2, R2, 0x30, RZ, 0xfc, !PT ;  /* 0x0000003002027812 */ /* 0x000fe200078efcff */
[----:B------:R-:W-:Y:S01]  /*1b80*/  VIADD R21, R23, 0x18000 ;  /* 0x0001800017157836 */ /* 0x000fe20000000000 */
[----:B------:R-:W-:Y:S01]  /*1b90*/  ISETP.LT.AND P2, PT, R4, 0x1000, !P0 ;  /* 0x000010000400780c */ /* 0x000fe20004741270 */
[----:B--2---:R-:W-:Y:S01]  /*1ba0*/  IMAD.WIDE R4, R5, 0x2, R6 ;  /* 0x0000000205047825 */ /* 0x004fe200078e0206 */
[----:B------:R-:W-:-:S02]  /*1bb0*/  ISETP.LT.AND P1, PT, R0, 0x1000, !P0 ;  /* 0x000010000000780c */ /* 0x000fc40004721270 */
[----:B------:R-:W-:Y:S01]  /*1bc0*/  ISETP.LT.AND P0, PT, R2, 0x1000, !P0 ;  /* 0x000010000200780c */ /* 0x000fe20004701270 */
[----:B------:R-:W-:-:S04]  /*1bd0*/  IMAD.WIDE R2, R23, 0x2, R6 ;  /* 0x0000000217027825 */ /* 0x000fc800078e0206 */
[----:B---3--:R-:W-:Y:S01]  /*1be0*/  IMAD.WIDE R20, R21, 0x2, R6 ;  /* 0x0000000215147825 */ /* 0x008fe200078e0206 */
[----:B------:R-:W2:Y:S04]  /*1bf0*/  LDS.128 R16, [R22] ;  /* 0x0000000016107984 */ /* 0x000ea80000000c00 */
[----:B------:R-:W3:Y:S04]  /*1c00*/  LDS.128 R12, [R22+0x1100] ;  /* 0x00110000160c7984 */ /* 0x000ee80000000c00 */
[----:B------:R-:W4:Y:S04]  /*1c10*/  LDS.128 R8, [R22+0x2200] ;  /* 0x0022000016087984 */ /* 0x000f280000000c00 */
[----:B--2---:R2:W-:Y:S04]  /*1c20*/  @P3 STG.E.128 desc[UR20][R2.64], R16 ;  /* 0x0000001002003986 */ /* 0x0045e8000c101d14 */
[----:B---3--:R2:W-:Y:S04]  /*1c30*/  @P2 STG.E.128 desc[UR20][R4.64], R12 ;  /* 0x0000000c04002986 */ /* 0x0085e8000c101d14 */
[----:B----4-:R2:W-:Y:S01]  /*1c40*/  @P1 STG.E.128 desc[UR20][R20.64], R8 ;  /* 0x0000000814001986 */ /* 0x0105e2000c101d14 */
[----:B------:R-:W-:Y:S05]  /*1c50*/  @!P0 EXIT ;  /* 0x000000000000894d */ /* 0x000fea0003800000 */
[----:B--2---:R-:W1:Y:S01]  /*1c60*/  LDS.128 R8, [R22+0x3300] ;  /* 0x0033000016087984 */ /* 0x004e620000000c00 */
[----:B------:R-:W-:-:S04]  /*1c70*/  VIADD R23, R23, 0x24000 ;  /* 0x0002400017177836 */ /* 0x000fc80000000000 */
[----:B------:R-:W-:-:S05]  /*1c80*/  IMAD.WIDE R6, R23, 0x2, R6 ;  /* 0x0000000217067825 */ /* 0x000fca00078e0206 */
[----:B-1----:R-:W-:Y:S01]  /*1c90*/  STG.E.128 desc[UR20][R6.64], R8 ;  /* 0x0000000806007986 */ /* 0x002fe2000c101d14 */
[----:B------:R-:W-:Y:S05]  /*1ca0*/  EXIT ;  /* 0x000000000000794d */ /* 0x000fea0003800000 */
.L_x_1:
[----:B------:R-:W-:-:S00]  /*1cb0*/  BRA `(.L_x_1) ;  /* 0xfffffffc00fc7947 */ /* 0x000fc0000383ffff */
[----:B------:R-:W-:-:S00]  /*1cc0*/  NOP ;  /* 0x0000000000007918 */ /* 0x000fc00000000000 */
        /* <DEDUP_REMOVED lines=11> */
.L_x_2:


//--------------------- .nv.shared.triton_mm      --------------------------
	.section	.nv.shared.triton_mm,"aw",@nobits
	.sectionflags	@""
	.align	16
	.zero		1024


//--------------------- .nv.constant0.triton_mm   --------------------------
	.section	.nv.constant0.triton_mm,"a",@progbits
	.sectionflags	@""
	.align	4
.nv.constant0.triton_mm:
	.zero		556
